	.headerflags	@"EF_CUDA_TEXMODE_UNIFIED EF_CUDA_64BIT_ADDRESS EF_CUDA_ACCELERATORS EF_CUDA_SM90 EF_CUDA_VIRTUAL_SM(EF_CUDA_SM90)"
	.elftype	@"ET_EXEC"


//--------------------- .nv.info                  --------------------------
	.section	.nv.info,"",@"SHT_CUDA_INFO"
	.align	4


	//----- nvinfo : EIATTR_REGCOUNT
	.align		4
        /*0000*/ 	.byte	0x04, 0x2f
        /*0002*/ 	.short	(.L_1 - .L_0)
	.align		4
.L_0:
        /*0004*/ 	.word	index@(triton_poi_fused__to_copy_61)
        /*0008*/ 	.word	0x0000000a


	//----- nvinfo : EIATTR_MIN_STACK_SIZE
	.align		4
.L_1:
        /*000c*/ 	.byte	0x04, 0x12
        /*000e*/ 	.short	(.L_3 - .L_2)
	.align		4
.L_2:
        /*0010*/ 	.word	index@(triton_poi_fused__to_copy_61)
        /*0014*/ 	.word	0x00000000


	//----- nvinfo : EIATTR_FRAME_SIZE
	.align		4
.L_3:
        /*0018*/ 	.byte	0x04, 0x11
        /*001a*/ 	.short	(.L_5 - .L_4)
	.align		4
.L_4:
        /*001c*/ 	.word	index@(triton_poi_fused__to_copy_61)
        /*0020*/ 	.word	0x00000000


	//----- nvinfo : EIATTR_MIN_STACK_SIZE
	.align		4
.L_5:
        /*0024*/ 	.byte	0x04, 0x12
        /*0026*/ 	.short	(.L_7 - .L_6)
	.align		4
.L_6:
        /*0028*/ 	.word	index@(triton_poi_fused__to_copy_61)
        /*002c*/ 	.word	0x00000000
.L_7:


//--------------------- .nv.info.triton_poi_fused__to_copy_61 --------------------------
	.section	.nv.info.triton_poi_fused__to_copy_61,"",@"SHT_CUDA_INFO"
	.sectionflags	@""
	.align	4


	//----- nvinfo : EIATTR_CUDA_API_VERSION
	.align		4
        /*0000*/ 	.byte	0x04, 0x37
        /*0002*/ 	.short	(.L_9 - .L_8)
.L_8:
        /*0004*/ 	.word	0x0000007c


	//----- nvinfo : EIATTR_KPARAM_INFO
	.align		4
.L_9:
        /*0008*/ 	.byte	0x04, 0x17
        /*000a*/ 	.short	(.L_11 - .L_10)
.L_10:
        /*000c*/ 	.word	0x00000000
        /*0010*/ 	.short	0x0001
        /*0012*/ 	.short	0x0008
        /*0014*/ 	.byte	0x00, 0xf0, 0x11, 0x00


	//----- nvinfo : EIATTR_KPARAM_INFO
	.align		4
.L_11:
        /*0018*/ 	.byte	0x04, 0x17
        /*001a*/ 	.short	(.L_13 - .L_12)
.L_12:
        /*001c*/ 	.word	0x00000000
        /*0020*/ 	.short	0x0000
        /*0022*/ 	.short	0x0000
        /*0024*/ 	.byte	0x00, 0xf4, 0x21, 0x00


	//----- nvinfo : EIATTR_SPARSE_MMA_MASK
	.align		4
.L_13:
        /*0028*/ 	.byte	0x03, 0x50
        /*002a*/ 	.short	0x0000


	//----- nvinfo : EIATTR_MAXREG_COUNT
	.align		4
        /*002c*/ 	.byte	0x03, 0x1b
        /*002e*/ 	.short	0x00ff


	//----- nvinfo : EIATTR_EXIT_INSTR_OFFSETS
	.align		4
        /*0030*/ 	.byte	0x04, 0x1c
        /*0032*/ 	.short	(.L_15 - .L_14)


	//   ....[0]....
.L_14:
        /*0034*/ 	.word	0x00000170


	//   ....[1]....
        /*0038*/ 	.word	0x000001a0


	//----- nvinfo : EIATTR_REQNTID
	.align		4
.L_15:
        /*003c*/ 	.byte	0x04, 0x10
        /*003e*/ 	.short	(.L_17 - .L_16)
.L_16:
        /*0040*/ 	.word	0x00000020
        /*0044*/ 	.word	0x00000001
        /*0048*/ 	.word	0x00000001


	//----- nvinfo : EIATTR_CBANK_PARAM_SIZE
	.align		4
.L_17:
        /*004c*/ 	.byte	0x03, 0x19
        /*004e*/ 	.short	0x000c


	//----- nvinfo : EIATTR_PARAM_CBANK
	.align		4
        /*0050*/ 	.byte	0x04, 0x0a
        /*0052*/ 	.short	(.L_19 - .L_18)
	.align		4
.L_18:
        /*0054*/ 	.word	index@(.nv.constant0.triton_poi_fused__to_copy_61)
        /*0058*/ 	.short	0x0210
        /*005a*/ 	.short	0x000c


	//----- nvinfo : EIATTR_SW_WAR
	.align		4
.L_19:
        /*005c*/ 	.byte	0x04, 0x36
        /*005e*/ 	.short	(.L_21 - .L_20)
.L_20:
        /*0060*/ 	.word	0x00000008
.L_21:


//--------------------- .nv.callgraph             --------------------------
	.section	.nv.callgraph,"",@"SHT_CUDA_CALLGRAPH"
	.align	4
	.sectionentsize	8
	.align		4
        /*0000*/ 	.word	0x00000000
	.align		4
        /*0004*/ 	.word	0xffffffff
	.align		4
        /*0008*/ 	.word	0x00000000
	.align		4
        /*000c*/ 	.word	0xfffffffe
	.align		4
        /*0010*/ 	.word	0x00000000
	.align		4
        /*0014*/ 	.word	0xfffffffd
	.align		4
        /*0018*/ 	.word	0x00000000
	.align		4
        /*001c*/ 	.word	0xfffffffc


//--------------------- .text.triton_poi_fused__to_copy_61 --------------------------
	.section	.text.triton_poi_fused__to_copy_61,"ax",@progbits
	.align	128
        .global         triton_poi_fused__to_copy_61
        .type           triton_poi_fused__to_copy_61,@function
        .size           triton_poi_fused__to_copy_61,(.L_x_1 - triton_poi_fused__to_copy_61)
        .other          triton_poi_fused__to_copy_61,@"STO_CUDA_ENTRY STV_DEFAULT"
triton_poi_fused__to_copy_61:
.text.triton_poi_fused__to_copy_61:
[----:B------:R-:W0:Y:S02]  /*0000*/  LDC R1, c[0x0][0x28] ;  /* 0x00000a00ff017b82 */ /* 0x000e240000000800 */
[----:B------:R-:W1:Y:S01]  /*0010*/  S2R R0, SR_TID.X ;  /* 0x0000000000007919 */ /* 0x000e620000002100 */
[----:B------:R-:W-:Y:S01]  /*0020*/  IMAD.MOV.U32 R7, RZ, RZ, 0x3f000000 ;  /* 0x3f000000ff077424 */ /* 0x000fe200078e00ff */
[----:B------:R-:W2:Y:S01]  /*0030*/  S2R R5, SR_CTAID.X ;  /* 0x0000000000057919 */ /* 0x000ea20000002500 */
[----:B-1----:R-:W-:-:S05]  /*0040*/  IMAD.SHL.U32 R0, R0, 0x2, RZ ;  /* 0x0000000200007824 */ /* 0x002fca00078e00ff */
[----:B------:R-:W-:-:S05]  /*0050*/  LOP3.LUT R0, R0, 0x3e, RZ, 0xc0, !PT ;  /* 0x0000003e00007812 */ /* 0x000fca00078ec0ff */
[----:B--2---:R-:W-:-:S05]  /*0060*/  IMAD R5, R5, 0x40, R0 ;  /* 0x0000004005057824 */ /* 0x004fca00078e0200 */
[----:B------:R-:W-:Y:S02]  /*0070*/  IADD3 R0, R5, 0x1, RZ ;  /* 0x0000000105007810 */ /* 0x000fe40007ffe0ff */
[----:B------:R-:W-:Y:S02]  /*0080*/  I2FP.F32.S32 R2, R5 ;  /* 0x0000000500027245 */ /* 0x000fe40000201400 */
[----:B------:R-:W-:Y:S02]  /*0090*/  I2FP.F32.S32 R0, R0 ;  /* 0x0000000000007245 */ /* 0x000fe40000201400 */
[----:B------:R-:W-:Y:S01]  /*00a0*/  ISETP.GE.AND P0, PT, R5, 0x40, PT ;  /* 0x000000400500780c */ /* 0x000fe20003f06270 */
[----:B------:R-:W-:Y:S02]  /*00b0*/  FADD R2, R2, 0.5 ;  /* 0x3f00000002027421 */ /* 0x000fe40000000000 */
[----:B------:R-:W-:Y:S02]  /*00c0*/  FADD R0, R0, 0.5 ;  /* 0x3f00000000007421 */ /* 0x000fe40000000000 */
[----:B------:R-:W-:-:S02]  /*00d0*/  FFMA R4, R2, R7, -0.5 ;  /* 0xbf00000002047423 */ /* 0x000fc40000000007 */
[----:B------:R-:W1:Y:S01]  /*00e0*/  LDC.64 R2, c[0x0][0x210] ;  /* 0x00008400ff027b82 */ /* 0x000e620000000a00 */
[----:B------:R-:W-:Y:S02]  /*00f0*/  FFMA R0, R0, R7, -0.5 ;  /* 0xbf00000000007423 */ /* 0x000fe40000000007 */
[----:B------:R-:W-:-:S03]  /*0100*/  FMNMX R4, RZ, R4, !PT ;  /* 0x00000004ff047209 */ /* 0x000fc60007800000 */
[----:B------:R-:W-:-:S03]  /*0110*/  FMNMX R0, RZ, R0, !PT ;  /* 0x00000000ff007209 */ /* 0x000fc60007800000 */
[----:B------:R-:W2:Y:S08]  /*0120*/  F2I.TRUNC.NTZ R4, R4 ;  /* 0x0000000400047305 */ /* 0x000eb0000020f100 */
[----:B------:R-:W3:Y:S01]  /*0130*/  F2I.TRUNC.NTZ R6, R0 ;  /* 0x0000000000067305 */ /* 0x000ee2000020f100 */
[----:B-1----:R-:W-:Y:S01]  /*0140*/  IMAD.WIDE R2, R5, 0x8, R2 ;  /* 0x0000000805027825 */ /* 0x002fe200078e0202 */
[----:B--2---:R-:W-:-:S02]  /*0150*/  SHF.R.S32.HI R5, RZ, 0x1f, R4 ;  /* 0x0000001fff057819 */ /* 0x004fc40000011404 */
[----:B---3--:R-:W-:Y:S01]  /*0160*/  SHF.R.S32.HI R7, RZ, 0x1f, R6 ;  /* 0x0000001fff077819 */ /* 0x008fe20000011406 */
[----:B------:R-:W-:Y:S06]  /*0170*/  @P0 EXIT ;  /* 0x000000000000094d */ /* 0x000fec0003800000 */
[----:B------:R-:W-:Y:S02]  /*0180*/  ULDC.64 UR4, c[0x0][0x208] ;  /* 0x0000820000047ab9 */ /* 0x000fe40000000a00 */
[----:B------:R-:W-:Y:S01]  /*0190*/  STG.E.128 desc[UR4][R2.64], R4 ;  /* 0x0000000402007986 */ /* 0x000fe2000c101d04 */
[----:B------:R-:W-:Y:S05]  /*01a0*/  EXIT ;  /* 0x000000000000794d */ /* 0x000fea0003800000 */
.L_x_0:
[----:B------:R-:W-:-:S00]  /*01b0*/  BRA `(.L_x_0) ;  /* 0xfffffffc00fc7947 */ /* 0x000fc0000383ffff */
[----:B------:R-:W-:-:S00]  /*01c0*/  NOP ;  /* 0x0000000000007918 */ /* 0x000fc00000000000 */
        /* <DEDUP_REMOVED lines=11> */
.L_x_1:


//--------------------- .nv.constant0.triton_poi_fused__to_copy_61 --------------------------
	.section	.nv.constant0.triton_poi_fused__to_copy_61,"a",@progbits
	.sectionflags	@""
	.align	4
.nv.constant0.triton_poi_fused__to_copy_61:
	.zero		540
